	.headerflags	@"EF_CUDA_TEXMODE_UNIFIED EF_CUDA_64BIT_ADDRESS EF_CUDA_ACCELERATORS EF_CUDA_SM90 EF_CUDA_VIRTUAL_SM(EF_CUDA_SM90)"
	.elftype	@"ET_EXEC"


//--------------------- .nv.info                  --------------------------
	.section	.nv.info,"",@"SHT_CUDA_INFO"
	.align	4


	//----- nvinfo : EIATTR_REGCOUNT
	.align		4
        /*0000*/ 	.byte	0x04, 0x2f
        /*0002*/ 	.short	(.L_1 - .L_0)
	.align		4
.L_0:
        /*0004*/ 	.word	index@(triton_poi_fused_add_1)
        /*0008*/ 	.word	0x0000000c


	//----- nvinfo : EIATTR_MIN_STACK_SIZE
	.align		4
.L_1:
        /*000c*/ 	.byte	0x04, 0x12
        /*000e*/ 	.short	(.L_3 - .L_2)
	.align		4
.L_2:
        /*0010*/ 	.word	index@(triton_poi_fused_add_1)
        /*0014*/ 	.word	0x00000000


	//----- nvinfo : EIATTR_FRAME_SIZE
	.align		4
.L_3:
        /*0018*/ 	.byte	0x04, 0x11
        /*001a*/ 	.short	(.L_5 - .L_4)
	.align		4
.L_4:
        /*001c*/ 	.word	index@(triton_poi_fused_add_1)
        /*0020*/ 	.word	0x00000000


	//----- nvinfo : EIATTR_MIN_STACK_SIZE
	.align		4
.L_5:
        /*0024*/ 	.byte	0x04, 0x12
        /*0026*/ 	.short	(.L_7 - .L_6)
	.align		4
.L_6:
        /*0028*/ 	.word	index@(triton_poi_fused_add_1)
        /*002c*/ 	.word	0x00000000
.L_7:


//--------------------- .nv.info.triton_poi_fused_add_1 --------------------------
	.section	.nv.info.triton_poi_fused_add_1,"",@"SHT_CUDA_INFO"
	.sectionflags	@""
	.align	4


	//----- nvinfo : EIATTR_CUDA_API_VERSION
	.align		4
        /*0000*/ 	.byte	0x04, 0x37
        /*0002*/ 	.short	(.L_9 - .L_8)
.L_8:
        /*0004*/ 	.word	0x0000007c


	//----- nvinfo : EIATTR_KPARAM_INFO
	.align		4
.L_9:
        /*0008*/ 	.byte	0x04, 0x17
        /*000a*/ 	.short	(.L_11 - .L_10)
.L_10:
        /*000c*/ 	.word	0x00000000
        /*0010*/ 	.short	0x0002
        /*0012*/ 	.short	0x0010
        /*0014*/ 	.byte	0x00, 0xf0, 0x11, 0x00


	//----- nvinfo : EIATTR_KPARAM_INFO
	.align		4
.L_11:
        /*0018*/ 	.byte	0x04, 0x17
        /*001a*/ 	.short	(.L_13 - .L_12)
.L_12:
        /*001c*/ 	.word	0x00000000
        /*0020*/ 	.short	0x0001
        /*0022*/ 	.short	0x0008
        /*0024*/ 	.byte	0x00, 0xf4, 0x21, 0x00


	//----- nvinfo : EIATTR_KPARAM_INFO
	.align		4
.L_13:
        /*0028*/ 	.byte	0x04, 0x17
        /*002a*/ 	.short	(.L_15 - .L_14)
.L_14:
        /*002c*/ 	.word	0x00000000
        /*0030*/ 	.short	0x0000
        /*0032*/ 	.short	0x0000
        /*0034*/ 	.byte	0x00, 0xf4, 0x21, 0x00


	//----- nvinfo : EIATTR_SPARSE_MMA_MASK
	.align		4
.L_15:
        /*0038*/ 	.byte	0x03, 0x50
        /*003a*/ 	.short	0x0000


	//----- nvinfo : EIATTR_MAXREG_COUNT
	.align		4
        /*003c*/ 	.byte	0x03, 0x1b
        /*003e*/ 	.short	0x00ff


	//----- nvinfo : EIATTR_EXIT_INSTR_OFFSETS
	.align		4
        /*0040*/ 	.byte	0x04, 0x1c
        /*0042*/ 	.short	(.L_17 - .L_16)


	//   ....[0]....
.L_16:
        /*0044*/ 	.word	0x00000120


	//   ....[1]....
        /*0048*/ 	.word	0x00000140


	//----- nvinfo : EIATTR_REQNTID
	.align		4
.L_17:
        /*004c*/ 	.byte	0x04, 0x10
        /*004e*/ 	.short	(.L_19 - .L_18)
.L_18:
        /*0050*/ 	.word	0x00000080
        /*0054*/ 	.word	0x00000001
        /*0058*/ 	.word	0x00000001


	//----- nvinfo : EIATTR_CBANK_PARAM_SIZE
	.align		4
.L_19:
        /*005c*/ 	.byte	0x03, 0x19
        /*005e*/ 	.short	0x0014


	//----- nvinfo : EIATTR_PARAM_CBANK
	.align		4
        /*0060*/ 	.byte	0x04, 0x0a
        /*0062*/ 	.short	(.L_21 - .L_20)
	.align		4
.L_20:
        /*0064*/ 	.word	index@(.nv.constant0.triton_poi_fused_add_1)
        /*0068*/ 	.short	0x0210
        /*006a*/ 	.short	0x0014


	//----- nvinfo : EIATTR_SW_WAR
	.align		4
.L_21:
        /*006c*/ 	.byte	0x04, 0x36
        /*006e*/ 	.short	(.L_23 - .L_22)
.L_22:
        /*0070*/ 	.word	0x00000008
.L_23:


//--------------------- .nv.callgraph             --------------------------
	.section	.nv.callgraph,"",@"SHT_CUDA_CALLGRAPH"
	.align	4
	.sectionentsize	8
	.align		4
        /*0000*/ 	.word	0x00000000
	.align		4
        /*0004*/ 	.word	0xffffffff
	.align		4
        /*0008*/ 	.word	0x00000000
	.align		4
        /*000c*/ 	.word	0xfffffffe
	.align		4
        /*0010*/ 	.word	0x00000000
	.align		4
        /*0014*/ 	.word	0xfffffffd
	.align		4
        /*0018*/ 	.word	0x00000000
	.align		4
        /*001c*/ 	.word	0xfffffffc


//--------------------- .text.triton_poi_fused_add_1 --------------------------
	.section	.text.triton_poi_fused_add_1,"ax",@progbits
	.align	128
        .global         triton_poi_fused_add_1
        .type           triton_poi_fused_add_1,@function
        .size           triton_poi_fused_add_1,(.L_x_1 - triton_poi_fused_add_1)
        .other          triton_poi_fused_add_1,@"STO_CUDA_ENTRY STV_DEFAULT"
triton_poi_fused_add_1:
.text.triton_poi_fused_add_1:
[----:B------:R-:W0:Y:S02]  /*0000*/  LDC R1, c[0x0][0x28] ;  /* 0x00000a00ff017b82 */ /* 0x000e240000000800 */
[----:B------:R-:W1:Y:S01]  /*0010*/  S2R R0, SR_TID.X ;  /* 0x0000000000007919 */ /* 0x000e620000002100 */
[----:B------:R-:W2:Y:S01]  /*0020*/  LDC.64 R2, c[0x0][0x218] ;  /* 0x00008600ff027b82 */ /* 0x000ea20000000a00 */
[----:B------:R-:W-:Y:S01]  /*0030*/  CS2R R8, SRZ ;  /* 0x0000000000087805 */ /* 0x000fe2000001ff00 */
[----:B------:R-:W-:Y:S01]  /*0040*/  ULDC.64 UR4, c[0x0][0x208] ;  /* 0x0000820000047ab9 */ /* 0x000fe20000000a00 */
[----:B------:R-:W3:Y:S05]  /*0050*/  S2R R7, SR_CTAID.X ;  /* 0x0000000000077919 */ /* 0x000eea0000002500 */
[----:B------:R-:W4:Y:S01]  /*0060*/  LDC.64 R4, c[0x0][0x210] ;  /* 0x00008400ff047b82 */ /* 0x000f220000000a00 */
[----:B-1----:R-:W-:-:S04]  /*0070*/  SHF.L.U32 R0, R0, 0x1, RZ ;  /* 0x0000000100007819 */ /* 0x002fc800000006ff */
[----:B------:R-:W-:-:S04]  /*0080*/  LOP3.LUT R0, R0, 0xfe, RZ, 0xc0, !PT ;  /* 0x000000fe00007812 */ /* 0x000fc800078ec0ff */
[----:B---3--:R-:W-:-:S04]  /*0090*/  LEA R7, R7, R0, 0x8 ;  /* 0x0000000007077211 */ /* 0x008fc800078e40ff */
[C---:B------:R-:W-:Y:S01]  /*00a0*/  ISETP.GE.AND P0, PT, R7.reuse, 0x100, PT ;  /* 0x000001000700780c */ /* 0x040fe20003f06270 */
[----:B--2---:R-:W-:-:S04]  /*00b0*/  IMAD.WIDE R2, R7, 0x4, R2 ;  /* 0x0000000407027825 */ /* 0x004fc800078e0202 */
[----:B----4-:R-:W-:Y:S01]  /*00c0*/  IMAD.WIDE R4, R7, 0x4, R4 ;  /* 0x0000000407047825 */ /* 0x010fe200078e0204 */
[----:B------:R-:W-:-:S07]  /*00d0*/  CS2R R6, SRZ ;  /* 0x0000000000067805 */ /* 0x000fce000001ff00 */
[----:B------:R-:W2:Y:S04]  /*00e0*/  @!P0 LDG.E.64 R6, desc[UR4][R2.64] ;  /* 0x0000000402068981 */ /* 0x000ea8000c1e1b00 */
[----:B------:R-:W2:Y:S02]  /*00f0*/  @!P0 LDG.E.64 R8, desc[UR4][R4.64] ;  /* 0x0000000404088981 */ /* 0x000ea4000c1e1b00 */
[----:B--2---:R-:W-:Y:S01]  /*0100*/  FADD R6, R8, R6 ;  /* 0x0000000608067221 */ /* 0x004fe20000000000 */
[----:B------:R-:W-:Y:S01]  /*0110*/  FADD R7, R9, R7 ;  /* 0x0000000709077221 */ /* 0x000fe20000000000 */
[----:B------:R-:W-:Y:S06]  /*0120*/  @P0 EXIT ;  /* 0x000000000000094d */ /* 0x000fec0003800000 */
[----:B------:R-:W-:Y:S01]  /*0130*/  STG.E.64 desc[UR4][R4.64], R6 ;  /* 0x0000000604007986 */ /* 0x000fe2000c101b04 */
[----:B------:R-:W-:Y:S05]  /*0140*/  EXIT ;  /* 0x000000000000794d */ /* 0x000fea0003800000 */
.L_x_0:
[----:B------:R-:W-:-:S00]  /*0150*/  BRA `(.L_x_0) ;  /* 0xfffffffc00fc7947 */ /* 0x000fc0000383ffff */
[----:B------:R-:W-:-:S00]  /*0160*/  NOP ;  /* 0x0000000000007918 */ /* 0x000fc00000000000 */
        /* <DEDUP_REMOVED lines=9> */
.L_x_1:


//--------------------- .nv.constant0.triton_poi_fused_add_1 --------------------------
	.section	.nv.constant0.triton_poi_fused_add_1,"a",@progbits
	.sectionflags	@""
	.align	4
.nv.constant0.triton_poi_fused_add_1:
	.zero		548
